	.headerflags	@"EF_CUDA_TEXMODE_UNIFIED EF_CUDA_64BIT_ADDRESS EF_CUDA_ACCELERATORS EF_CUDA_SM90 EF_CUDA_VIRTUAL_SM(EF_CUDA_SM90)"
	.elftype	@"ET_EXEC"


//--------------------- .nv.info                  --------------------------
	.section	.nv.info,"",@"SHT_CUDA_INFO"
	.align	4


	//----- nvinfo : EIATTR_REGCOUNT
	.align		4
        /*0000*/ 	.byte	0x04, 0x2f
        /*0002*/ 	.short	(.L_3 - .L_2)
	.align		4
.L_2:
        /*0004*/ 	.word	index@(triton_poi_fused__native_batch_norm_legit_no_training_add_relu_22)
        /*0008*/ 	.word	0x00000016


	//----- nvinfo : EIATTR_MIN_STACK_SIZE
	.align		4
.L_3:
        /*000c*/ 	.byte	0x04, 0x12
        /*000e*/ 	.short	(.L_5 - .L_4)
	.align		4
.L_4:
        /*0010*/ 	.word	index@(triton_poi_fused__native_batch_norm_legit_no_training_add_relu_22)
        /*0014*/ 	.word	0x00000000


	//----- nvinfo : EIATTR_FRAME_SIZE
	.align		4
.L_5:
        /*0018*/ 	.byte	0x04, 0x11
        /*001a*/ 	.short	(.L_7 - .L_6)
	.align		4
.L_6:
        /*001c*/ 	.word	index@(triton_poi_fused__native_batch_norm_legit_no_training_add_relu_22)
        /*0020*/ 	.word	0x00000000


	//----- nvinfo : EIATTR_MIN_STACK_SIZE
	.align		4
.L_7:
        /*0024*/ 	.byte	0x04, 0x12
        /*0026*/ 	.short	(.L_9 - .L_8)
	.align		4
.L_8:
        /*0028*/ 	.word	index@(triton_poi_fused__native_batch_norm_legit_no_training_add_relu_22)
        /*002c*/ 	.word	0x00000000
.L_9:


//--------------------- .nv.info.triton_poi_fused__native_batch_norm_legit_no_training_add_relu_22 --------------------------
	.section	.nv.info.triton_poi_fused__native_batch_norm_legit_no_training_add_relu_22,"",@"SHT_CUDA_INFO"
	.sectionflags	@""
	.align	4


	//----- nvinfo : EIATTR_CUDA_API_VERSION
	.align		4
        /*0000*/ 	.byte	0x04, 0x37
        /*0002*/ 	.short	(.L_11 - .L_10)
.L_10:
        /*0004*/ 	.word	0x0000007c


	//----- nvinfo : EIATTR_KPARAM_INFO
	.align		4
.L_11:
        /*0008*/ 	.byte	0x04, 0x17
        /*000a*/ 	.short	(.L_13 - .L_12)
.L_12:
        /*000c*/ 	.word	0x00000000
        /*0010*/ 	.short	0x0007
        /*0012*/ 	.short	0x0038
        /*0014*/ 	.byte	0x00, 0xf0, 0x11, 0x00


	//----- nvinfo : EIATTR_KPARAM_INFO
	.align		4
.L_13:
        /*0018*/ 	.byte	0x04, 0x17
        /*001a*/ 	.short	(.L_15 - .L_14)
.L_14:
        /*001c*/ 	.word	0x00000000
        /*0020*/ 	.short	0x0006
        /*0022*/ 	.short	0x0030
        /*0024*/ 	.byte	0x00, 0xf4, 0x21, 0x00


	//----- nvinfo : EIATTR_KPARAM_INFO
	.align		4
.L_15:
        /*0028*/ 	.byte	0x04, 0x17
        /*002a*/ 	.short	(.L_17 - .L_16)
.L_16:
        /*002c*/ 	.word	0x00000000
        /*0030*/ 	.short	0x0005
        /*0032*/ 	.short	0x0028
        /*0034*/ 	.byte	0x00, 0xf4, 0x21, 0x00


	//----- nvinfo : EIATTR_KPARAM_INFO
	.align		4
.L_17:
        /*0038*/ 	.byte	0x04, 0x17
        /*003a*/ 	.short	(.L_19 - .L_18)
.L_18:
        /*003c*/ 	.word	0x00000000
        /*0040*/ 	.short	0x0004
        /*0042*/ 	.short	0x0020
        /*0044*/ 	.byte	0x00, 0xf4, 0x21, 0x00


	//----- nvinfo : EIATTR_KPARAM_INFO
	.align		4
.L_19:
        /*0048*/ 	.byte	0x04, 0x17
        /*004a*/ 	.short	(.L_21 - .L_20)
.L_20:
        /*004c*/ 	.word	0x00000000
        /*0050*/ 	.short	0x0003
        /*0052*/ 	.short	0x0018
        /*0054*/ 	.byte	0x00, 0xf4, 0x21, 0x00


	//----- nvinfo : EIATTR_KPARAM_INFO
	.align		4
.L_21:
        /*0058*/ 	.byte	0x04, 0x17
        /*005a*/ 	.short	(.L_23 - .L_22)
.L_22:
        /*005c*/ 	.word	0x00000000
        /*0060*/ 	.short	0x0002
        /*0062*/ 	.short	0x0010
        /*0064*/ 	.byte	0x00, 0xf4, 0x21, 0x00


	//----- nvinfo : EIATTR_KPARAM_INFO
	.align		4
.L_23:
        /*0068*/ 	.byte	0x04, 0x17
        /*006a*/ 	.short	(.L_25 - .L_24)
.L_24:
        /*006c*/ 	.word	0x00000000
        /*0070*/ 	.short	0x0001
        /*0072*/ 	.short	0x0008
        /*0074*/ 	.byte	0x00, 0xf4, 0x21, 0x00


	//----- nvinfo : EIATTR_KPARAM_INFO
	.align		4
.L_25:
        /*0078*/ 	.byte	0x04, 0x17
        /*007a*/ 	.short	(.L_27 - .L_26)
.L_26:
        /*007c*/ 	.word	0x00000000
        /*0080*/ 	.short	0x0000
        /*0082*/ 	.short	0x0000
        /*0084*/ 	.byte	0x00, 0xf4, 0x21, 0x00


	//----- nvinfo : EIATTR_SPARSE_MMA_MASK
	.align		4
.L_27:
        /*0088*/ 	.byte	0x03, 0x50
        /*008a*/ 	.short	0x0000


	//----- nvinfo : EIATTR_MAXREG_COUNT
	.align		4
        /*008c*/ 	.byte	0x03, 0x1b
        /*008e*/ 	.short	0x00ff


	//----- nvinfo : EIATTR_EXIT_INSTR_OFFSETS
	.align		4
        /*0090*/ 	.byte	0x04, 0x1c
        /*0092*/ 	.short	(.L_29 - .L_28)


	//   ....[0]....
.L_28:
        /*0094*/ 	.word	0x00000340


	//   ....[1]....
        /*0098*/ 	.word	0x00000360


	//----- nvinfo : EIATTR_REQNTID
	.align		4
.L_29:
        /*009c*/ 	.byte	0x04, 0x10
        /*009e*/ 	.short	(.L_31 - .L_30)
.L_30:
        /*00a0*/ 	.word	0x00000080
        /*00a4*/ 	.word	0x00000001
        /*00a8*/ 	.word	0x00000001


	//----- nvinfo : EIATTR_CBANK_PARAM_SIZE
	.align		4
.L_31:
        /*00ac*/ 	.byte	0x03, 0x19
        /*00ae*/ 	.short	0x003c


	//----- nvinfo : EIATTR_PARAM_CBANK
	.align		4
        /*00b0*/ 	.byte	0x04, 0x0a
        /*00b2*/ 	.short	(.L_33 - .L_32)
	.align		4
.L_32:
        /*00b4*/ 	.word	index@(.nv.constant0.triton_poi_fused__native_batch_norm_legit_no_training_add_relu_22)
        /*00b8*/ 	.short	0x0210
        /*00ba*/ 	.short	0x003c


	//----- nvinfo : EIATTR_SW_WAR
	.align		4
.L_33:
        /*00bc*/ 	.byte	0x04, 0x36
        /*00be*/ 	.short	(.L_35 - .L_34)
.L_34:
        /*00c0*/ 	.word	0x00000008
.L_35:


//--------------------- .nv.callgraph             --------------------------
	.section	.nv.callgraph,"",@"SHT_CUDA_CALLGRAPH"
	.align	4
	.sectionentsize	8
	.align		4
        /*0000*/ 	.word	0x00000000
	.align		4
        /*0004*/ 	.word	0xffffffff
	.align		4
        /*0008*/ 	.word	0x00000000
	.align		4
        /*000c*/ 	.word	0xfffffffe
	.align		4
        /*0010*/ 	.word	0x00000000
	.align		4
        /*0014*/ 	.word	0xfffffffd
	.align		4
        /*0018*/ 	.word	0x00000000
	.align		4
        /*001c*/ 	.word	0xfffffffc


//--------------------- .nv.constant4             --------------------------
	.section	.nv.constant4,"a",@progbits
	.align	8
	.align		8
.nv.constant4:
        /*0000*/ 	.dword	_$_str
	.align		8
        /*0008*/ 	.dword	_$_str_$_2


//--------------------- .text.triton_poi_fused__native_batch_norm_legit_no_training_add_relu_22 --------------------------
	.section	.text.triton_poi_fused__native_batch_norm_legit_no_training_add_relu_22,"ax",@progbits
	.align	128
        .global         triton_poi_fused__native_batch_norm_legit_no_training_add_relu_22
        .type           triton_poi_fused__native_batch_norm_legit_no_training_add_relu_22,@function
        .size           triton_poi_fused__native_batch_norm_legit_no_training_add_relu_22,(.L_x_1 - triton_poi_fused__native_batch_norm_legit_no_training_add_relu_22)
        .other          triton_poi_fused__native_batch_norm_legit_no_training_add_relu_22,@"STO_CUDA_ENTRY STV_DEFAULT"
triton_poi_fused__native_batch_norm_legit_no_training_add_relu_22:
.text.triton_poi_fused__native_batch_norm_legit_no_training_add_relu_22:
[----:B------:R-:W0:Y:S01]  /*0000*/  LDC R1, c[0x0][0x28] ;  /* 0x00000a00ff017b82 */ /* 0x000e220000000800 */
[----:B------:R-:W1:Y:S07]  /*0010*/  S2R R2, SR_TID.X ;  /* 0x0000000000027919 */ /* 0x000e6e0000002100 */
[----:B------:R-:W2:Y:S01]  /*0020*/  LDC.64 R12, c[0x0][0x220] ;  /* 0x00008800ff0c7b82 */ /* 0x000ea20000000a00 */
[----:B------:R-:W-:Y:S01]  /*0030*/  ULDC.64 UR4, c[0x0][0x208] ;  /* 0x0000820000047ab9 */ /* 0x000fe20000000a00 */
[----:B------:R-:W3:Y:S06]  /*0040*/  S2R R3, SR_CTAID.X ;  /* 0x0000000000037919 */ /* 0x000eec0000002500 */
[----:B------:R-:W4:Y:S08]  /*0050*/  LDC.64 R8, c[0x0][0x210] ;  /* 0x00008400ff087b82 */ /* 0x000f300000000a00 */
[----:B------:R-:W5:Y:S08]  /*0060*/  LDC.64 R10, c[0x0][0x218] ;  /* 0x00008600ff0a7b82 */ /* 0x000f700000000a00 */
[----:B------:R-:W5:Y:S01]  /*0070*/  LDC.64 R14, c[0x0][0x228] ;  /* 0x00008a00ff0e7b82 */ /* 0x000f620000000a00 */
[----:B-1----:R-:W-:-:S07]  /*0080*/  LOP3.LUT R2, R2, 0x7f, RZ, 0xc0, !PT ;  /* 0x0000007f02027812 */ /* 0x002fce00078ec0ff */
[----:B------:R-:W1:Y:S01]  /*0090*/  LDC.64 R16, c[0x0][0x230] ;  /* 0x00008c00ff107b82 */ /* 0x000e620000000a00 */
[----:B---3--:R-:W-:Y:S01]  /*00a0*/  LEA R3, R3, R2, 0x7 ;  /* 0x0000000203037211 */ /* 0x008fe200078e38ff */
[----:B------:R-:W-:-:S03]  /*00b0*/  HFMA2.MMA R2, -RZ, RZ, 0, 0 ;  /* 0x00000000ff027435 */ /* 0x000fc600000001ff */
[----:B------:R-:W-:-:S07]  /*00c0*/  ISETP.GE.AND P0, PT, R3, 0x2d80, PT ;  /* 0x00002d800300780c */ /* 0x000fce0003f06270 */
[----:B------:R-:W-:-:S05]  /*00d0*/  IMAD.HI R0, R3, -0x4bf4bf4b, R2 ;  /* 0xb40b40b503007827 */ /* 0x000fca00078e0202 */
[----:B------:R-:W-:-:S04]  /*00e0*/  SHF.R.U32.HI R5, RZ, 0x1f, R0 ;  /* 0x0000001fff057819 */ /* 0x000fc80000011600 */
[----:B------:R-:W-:Y:S02]  /*00f0*/  LEA.HI.SX32 R5, R0, R5, 0x17 ;  /* 0x0000000500057211 */ /* 0x000fe400078fbaff */
[----:B------:R-:W-:-:S03]  /*0100*/  MOV R0, RZ ;  /* 0x000000ff00007202 */ /* 0x000fc60000000f00 */
[----:B------:R-:W-:Y:S02]  /*0110*/  IMAD R19, R5, -0x2d8, R3 ;  /* 0xfffffd2805137824 */ /* 0x000fe400078e0203 */
[----:B------:R-:W3:Y:S02]  /*0120*/  LDC.64 R4, c[0x0][0x238] ;  /* 0x00008e00ff047b82 */ /* 0x000ee40000000a00 */
[----:B--2---:R-:W-:-:S05]  /*0130*/  IMAD.WIDE R12, R19, 0x4, R12 ;  /* 0x00000004130c7825 */ /* 0x004fca00078e020c */
[----:B------:R2:W3:Y:S01]  /*0140*/  @!P0 LDG.E.EL R0, desc[UR4][R12.64] ;  /* 0x000000040c008981 */ /* 0x0004e2000c2e1900 */
[----:B------:R-:W-:Y:S01]  /*0150*/  CS2R R6, SRZ ;  /* 0x0000000000067805 */ /* 0x000fe2000001ff00 */
[----:B----4-:R-:W-:-:S04]  /*0160*/  IMAD.WIDE R8, R3, 0x4, R8 ;  /* 0x0000000403087825 */ /* 0x010fc800078e0208 */
[C---:B-----5:R-:W-:Y:S01]  /*0170*/  IMAD.WIDE R10, R19.reuse, 0x4, R10 ;  /* 0x00000004130a7825 */ /* 0x060fe200078e020a */
[----:B------:R4:W5:Y:S03]  /*0180*/  @!P0 LDG.E R2, desc[UR4][R8.64] ;  /* 0x0000000408028981 */ /* 0x000966000c1e1900 */
[C---:B0-2---:R-:W-:Y:S01]  /*0190*/  IMAD.WIDE R12, R19.reuse, 0x4, R14 ;  /* 0x00000004130c7825 */ /* 0x045fe200078e020e */
[----:B------:R0:W5:Y:S03]  /*01a0*/  @!P0 LDG.E.EL R7, desc[UR4][R10.64] ;  /* 0x000000040a078981 */ /* 0x000166000c2e1900 */
[----:B-1----:R-:W-:Y:S01]  /*01b0*/  IMAD.WIDE R14, R19, 0x4, R16 ;  /* 0x00000004130e7825 */ /* 0x002fe200078e0210 */
[----:B------:R-:W-:Y:S01]  /*01c0*/  CS2R R16, SRZ ;  /* 0x0000000000107805 */ /* 0x000fe2000001ff00 */
[----:B------:R-:W2:Y:S01]  /*01d0*/  @!P0 LDG.E.EL R6, desc[UR4][R12.64] ;  /* 0x000000040c068981 */ /* 0x000ea2000c2e1900 */
[----:B----4-:R-:W1:Y:S01]  /*01e0*/  LDC.64 R8, c[0x0][0x240] ;  /* 0x00009000ff087b82 */ /* 0x010e620000000a00 */
[----:B---3--:R-:W-:-:S03]  /*01f0*/  IMAD.WIDE R4, R3, 0x4, R4 ;  /* 0x0000000403047825 */ /* 0x008fc600078e0204 */
[----:B------:R-:W2:Y:S04]  /*0200*/  @!P0 LDG.E.EL R17, desc[UR4][R14.64] ;  /* 0x000000040e118981 */ /* 0x000ea8000c2e1900 */
[----:B------:R-:W3:Y:S01]  /*0210*/  @!P0 LDG.E R16, desc[UR4][R4.64] ;  /* 0x0000000404108981 */ /* 0x000ee2000c1e1900 */
[----:B0-----:R-:W-:Y:S01]  /*0220*/  HFMA2.MMA R11, -RZ, RZ, 1.625, 0 ;  /* 0x3e800000ff0b7435 */ /* 0x001fe200000001ff */
[----:B------:R-:W-:-:S04]  /*0230*/  FADD R0, R0, 9.9999997473787516356e-06 ;  /* 0x3727c5ac00007421 */ /* 0x000fc80000000000 */
[----:B------:R-:W0:Y:S01]  /*0240*/  MUFU.SQRT R10, R0 ;  /* 0x00000000000a7308 */ /* 0x000e220000002000 */
[----:B-----5:R-:W-:Y:S01]  /*0250*/  FADD R2, -R7, R2 ;  /* 0x0000000207027221 */ /* 0x020fe20000000100 */
[C---:B0-----:R-:W-:Y:S02]  /*0260*/  FSETP.GT.AND P1, PT, R10.reuse, 8.50705917302346158658e+37, PT ;  /* 0x7e8000000a00780b */ /* 0x041fe40003f24000 */
[----:B------:R-:W-:Y:S02]  /*0270*/  FSETP.GEU.AND P2, PT, R10, 1.175494350822287508e-38, PT ;  /* 0x008000000a00780b */ /* 0x000fe40003f4e000 */
[----:B------:R-:W-:-:S09]  /*0280*/  FSEL R11, R11, 1, P1 ;  /* 0x3f8000000b0b7808 */ /* 0x000fd20000800000 */
[----:B------:R-:W-:Y:S02]  /*0290*/  @P1 FMUL R10, R10, 0.25 ;  /* 0x3e8000000a0a1820 */ /* 0x000fe40000400000 */
[----:B------:R-:W-:Y:S02]  /*02a0*/  @!P2 FMUL R11, R11, 16777216 ;  /* 0x4b8000000b0ba820 */ /* 0x000fe40000400000 */
[----:B------:R-:W-:-:S06]  /*02b0*/  @!P2 FMUL R10, R10, 16777216 ;  /* 0x4b8000000a0aa820 */ /* 0x000fcc0000400000 */
[----:B------:R-:W0:Y:S02]  /*02c0*/  MUFU.RCP R10, R10 ;  /* 0x0000000a000a7308 */ /* 0x000e240000001000 */
[----:B0-----:R-:W-:-:S04]  /*02d0*/  FMUL R11, R10, R11 ;  /* 0x0000000b0a0b7220 */ /* 0x001fc80000400000 */
[----:B------:R-:W-:-:S04]  /*02e0*/  FMUL R2, R2, R11 ;  /* 0x0000000b02027220 */ /* 0x000fc80000400000 */
[----:B--2---:R-:W-:Y:S01]  /*02f0*/  FFMA R17, R2, R6, R17 ;  /* 0x0000000602117223 */ /* 0x004fe20000000011 */
[----:B-1----:R-:W-:-:S04]  /*0300*/  IMAD.WIDE R2, R3, 0x4, R8 ;  /* 0x0000000403027825 */ /* 0x002fc800078e0208 */
[C---:B---3--:R-:W-:Y:S01]  /*0310*/  FADD R0, R17.reuse, R16 ;  /* 0x0000001011007221 */ /* 0x048fe20000000000 */
[----:B------:R-:W-:-:S04]  /*0320*/  FSETP.GEU.AND P1, PT, R17, -R16, PT ;  /* 0x800000101100720b */ /* 0x000fc80003f2e000 */
[----:B------:R-:W-:Y:S01]  /*0330*/  FSEL R5, R0, RZ, P1 ;  /* 0x000000ff00057208 */ /* 0x000fe20000800000 */
[----:B------:R-:W-:Y:S08]  /*0340*/  @P0 EXIT ;  /* 0x000000000000094d */ /* 0x000ff00003800000 */
[----:B------:R-:W-:Y:S01]  /*0350*/  STG.E desc[UR4][R2.64], R5 ;  /* 0x0000000502007986 */ /* 0x000fe2000c101904 */
[----:B------:R-:W-:Y:S05]  /*0360*/  EXIT ;  /* 0x000000000000794d */ /* 0x000fea0003800000 */
.L_x_0:
[----:B------:R-:W-:-:S00]  /*0370*/  BRA `(.L_x_0) ;  /* 0xfffffffc00fc7947 */ /* 0x000fc0000383ffff */
[----:B------:R-:W-:-:S00]  /*0380*/  NOP ;  /* 0x0000000000007918 */ /* 0x000fc00000000000 */
[----:B------:R-:W-:-:S00]  /*0390*/  NOP ;  /* 0x0000000000007918 */ /* 0x000fc00000000000 */
[----:B------:R-:W-:-:S00]  /*03a0*/  NOP ;  /* 0x0000000000007918 */ /* 0x000fc00000000000 */
[----:B------:R-:W-:-:S00]  /*03b0*/  NOP ;  /* 0x0000000000007918 */ /* 0x000fc00000000000 */
[----:B------:R-:W-:-:S00]  /*03c0*/  NOP ;  /* 0x0000000000007918 */ /* 0x000fc00000000000 */
[----:B------:R-:W-:-:S00]  /*03d0*/  NOP ;  /* 0x0000000000007918 */ /* 0x000fc00000000000 */
[----:B------:R-:W-:-:S00]  /*03e0*/  NOP ;  /* 0x0000000000007918 */ /* 0x000fc00000000000 */
[----:B------:R-:W-:-:S00]  /*03f0*/  NOP ;  /* 0x0000000000007918 */ /* 0x000fc00000000000 */
.L_x_1:


//--------------------- .nv.global.init           --------------------------
	.section	.nv.global.init,"aw",@progbits
.nv.global.init:
	.type		_$_str,@object
	.size		_$_str,(_$_str_$_2 - _$_str)
_$_str:
        /*0000*/ 	.byte	0x5f, 0x5f, 0x43, 0x55, 0x44, 0x41, 0x5f, 0x46, 0x54, 0x5a, 0x00
	.type		_$_str_$_2,@object
	.size		_$_str_$_2,(.L_1 - _$_str_$_2)
_$_str_$_2:
        /*000b*/ 	.byte	0x5f, 0x5f, 0x43, 0x55, 0x44, 0x41, 0x5f, 0x50, 0x52, 0x45, 0x43, 0x5f, 0x53, 0x51, 0x52, 0x54
        /*001b*/ 	.byte	0x00
.L_1:


//--------------------- .nv.constant0.triton_poi_fused__native_batch_norm_legit_no_training_add_relu_22 --------------------------
	.section	.nv.constant0.triton_poi_fused__native_batch_norm_legit_no_training_add_relu_22,"a",@progbits
	.sectionflags	@""
	.align	4
.nv.constant0.triton_poi_fused__native_batch_norm_legit_no_training_add_relu_22:
	.zero		588
